//
// Generated by NVIDIA NVVM Compiler
//
// Compiler Build ID: CL-36424714
// Cuda compilation tools, release 13.0, V13.0.88
// Based on NVVM 20.0.0
//

.version 9.0
.target sm_100
.address_size 64

	// .globl	_Z18conv2d_with_tilingPKfPfi
.const .align 4 .b8 d_mask[100];

.visible .entry _Z18conv2d_with_tilingPKfPfi(
	.param .u64 .ptr .align 1 _Z18conv2d_with_tilingPKfPfi_param_0,
	.param .u64 .ptr .align 1 _Z18conv2d_with_tilingPKfPfi_param_1,
	.param .u32 _Z18conv2d_with_tilingPKfPfi_param_2
)
{


	ret;

}


// ===== COMPILED SASS (sm_100) =====

	.target	sm_100

	.elftype	@"ET_EXEC"


//--------------------- .note.nv.tkinfo           --------------------------
	.section	.note.nv.tkinfo,"",@"SHT_NOTE"
	.sectionflags	@"SHF_NOTE_NV_TKINFO"
	.tkinfo
        /*0018*/ 	.word	0x00000002
        /*0030*/ 	.string	""
        /*0030*/ 	.string	"ptxas"
        /*0030*/ 	.string	"Cuda compilation tools, release 13.0, V13.0.88"
        /*0030*/ 	.string	"Build cuda_13.0.r13.0/compiler.36424714_0"
        /*0030*/ 	.string	"-arch sm_100 -m 64 "



//--------------------- .note.nv.cuinfo           --------------------------
	.section	.note.nv.cuinfo,"",@"SHT_NOTE"
	.sectionflags	@"SHF_NOTE_NV_CUINFO"
        /*0018*/ 	.short	0x0002
        /*001a*/ 	.short	0x0064
        /*001c*/ 	.short	0x0082
	.zero		2


//--------------------- .nv.info                  --------------------------
	.section	.nv.info,"",@"SHT_CUDA_INFO"
	.align	4


	//----- nvinfo : EIATTR_REGCOUNT
	.align		4
        /*0000*/ 	.byte	0x04, 0x2f
        /*0002*/ 	.short	(.L_2 - .L_1)
	.align		4
.L_1:
        /*0004*/ 	.word	index@(_Z18conv2d_with_tilingPKfPfi)
        /*0008*/ 	.word	0x00000004


	//----- nvinfo : EIATTR_FRAME_SIZE
	.align		4
.L_2:
        /*000c*/ 	.byte	0x04, 0x11
        /*000e*/ 	.short	(.L_4 - .L_3)
	.align		4
.L_3:
        /*0010*/ 	.word	index@(_Z18conv2d_with_tilingPKfPfi)
        /*0014*/ 	.word	0x00000000


	//----- nvinfo : EIATTR_MIN_STACK_SIZE
	.align		4
.L_4:
        /*0018*/ 	.byte	0x04, 0x12
        /*001a*/ 	.short	(.L_6 - .L_5)
	.align		4
.L_5:
        /*001c*/ 	.word	index@(_Z18conv2d_with_tilingPKfPfi)
        /*0020*/ 	.word	0x00000000
.L_6:


//--------------------- .nv.compat                --------------------------
	.section	.nv.compat,"",@"SHT_CUDA_COMPAT_INFO"
	.align	4
        /*0000*/ 	.byte	0x02, 0x09, 0x00, 0x00, 0x02, 0x02, 0x01, 0x00, 0x02, 0x05, 0x05, 0x00, 0x03, 0x07, 0x01, 0x01
        /*0010*/ 	.byte	0x02, 0x03, 0x00, 0x00, 0x02, 0x06, 0x01, 0x00, 0x04, 0x0b, 0x08, 0x00, 0x09, 0x00, 0x00, 0x00
        /*0020*/ 	.byte	0x00, 0x00, 0x00, 0x00


//--------------------- .nv.info._Z18conv2d_with_tilingPKfPfi --------------------------
	.section	.nv.info._Z18conv2d_with_tilingPKfPfi,"",@"SHT_CUDA_INFO"
	.sectionflags	@""
	.align	4


	//----- nvinfo : EIATTR_CUDA_API_VERSION
	.align		4
        /*0000*/ 	.byte	0x04, 0x37
        /*0002*/ 	.short	(.L_8 - .L_7)
.L_7:
        /*0004*/ 	.word	0x00000082


	//----- nvinfo : EIATTR_KPARAM_INFO
	.align		4
.L_8:
        /*0008*/ 	.byte	0x04, 0x17
        /*000a*/ 	.short	(.L_10 - .L_9)
.L_9:
        /*000c*/ 	.word	0x00000000
        /*0010*/ 	.short	0x0002
        /*0012*/ 	.short	0x0010
        /*0014*/ 	.byte	0x00, 0xf0, 0x11, 0x00


	//----- nvinfo : EIATTR_KPARAM_INFO
	.align		4
.L_10:
        /*0018*/ 	.byte	0x04, 0x17
        /*001a*/ 	.short	(.L_12 - .L_11)
.L_11:
        /*001c*/ 	.word	0x00000000
        /*0020*/ 	.short	0x0001
        /*0022*/ 	.short	0x0008
        /*0024*/ 	.byte	0x00, 0xf5, 0x21, 0x00


	//----- nvinfo : EIATTR_KPARAM_INFO
	.align		4
.L_12:
        /*0028*/ 	.byte	0x04, 0x17
        /*002a*/ 	.short	(.L_14 - .L_13)
.L_13:
        /*002c*/ 	.word	0x00000000
        /*0030*/ 	.short	0x0000
        /*0032*/ 	.short	0x0000
        /*0034*/ 	.byte	0x00, 0xf5, 0x21, 0x00


	//----- nvinfo : EIATTR_SPARSE_MMA_MASK
	.align		4
.L_14:
        /*0038*/ 	.byte	0x03, 0x50
        /*003a*/ 	.short	0x0000


	//----- nvinfo : EIATTR_MAXREG_COUNT
	.align		4
        /*003c*/ 	.byte	0x03, 0x1b
        /*003e*/ 	.short	0x00ff


	//----- nvinfo : EIATTR_MERCURY_ISA_VERSION
	.align		4
        /*0040*/ 	.byte	0x03, 0x5f
        /*0042*/ 	.short	0x0101


	//----- nvinfo : EIATTR_VRC_CTA_INIT_COUNT
	.align		4
        /*0044*/ 	.byte	0x02, 0x4a
	.zero		1
	.zero		1


	//----- nvinfo : EIATTR_EXIT_INSTR_OFFSETS
	.align		4
        /*0048*/ 	.byte	0x04, 0x1c
        /*004a*/ 	.short	(.L_16 - .L_15)


	//   ....[0]....
.L_15:
        /*004c*/ 	.word	0x00000010


	//----- nvinfo : EIATTR_CBANK_PARAM_SIZE
	.align		4
.L_16:
        /*0050*/ 	.byte	0x03, 0x19
        /*0052*/ 	.short	0x0014


	//----- nvinfo : EIATTR_PARAM_CBANK
	.align		4
        /*0054*/ 	.byte	0x04, 0x0a
        /*0056*/ 	.short	(.L_18 - .L_17)
	.align		4
.L_17:
        /*0058*/ 	.word	index@(.nv.constant0._Z18conv2d_with_tilingPKfPfi)
        /*005c*/ 	.short	0x0380
        /*005e*/ 	.short	0x0014


	//----- nvinfo : EIATTR_SW_WAR
	.align		4
.L_18:
        /*0060*/ 	.byte	0x04, 0x36
        /*0062*/ 	.short	(.L_20 - .L_19)
.L_19:
        /*0064*/ 	.word	0x00000008
.L_20:


//--------------------- .nv.callgraph             --------------------------
	.section	.nv.callgraph,"",@"SHT_CUDA_CALLGRAPH"
	.align	4
	.sectionentsize	8
	.align		4
        /*0000*/ 	.word	0x00000000
	.align		4
        /*0004*/ 	.word	0xffffffff
	.align		4
        /*0008*/ 	.word	0x00000000
	.align		4
        /*000c*/ 	.word	0xfffffffe
	.align		4
        /*0010*/ 	.word	0x00000000
	.align		4
        /*0014*/ 	.word	0xfffffffd
	.align		4
        /*0018*/ 	.word	0x00000000
	.align		4
        /*001c*/ 	.word	0xfffffffc


//--------------------- .nv.constant3             --------------------------
	.section	.nv.constant3,"a",@progbits
	.align	4
.nv.constant3:
	.type		d_mask,@object
	.size		d_mask,(.L_0 - d_mask)
d_mask:
	.zero		100
.L_0:


//--------------------- .text._Z18conv2d_with_tilingPKfPfi --------------------------
	.section	.text._Z18conv2d_with_tilingPKfPfi,"ax",@progbits
	.align	128
        .global         _Z18conv2d_with_tilingPKfPfi
        .type           _Z18conv2d_with_tilingPKfPfi,@function
        .size           _Z18conv2d_with_tilingPKfPfi,(.L_x_1 - _Z18conv2d_with_tilingPKfPfi)
        .other          _Z18conv2d_with_tilingPKfPfi,@"STO_CUDA_ENTRY STV_DEFAULT"
_Z18conv2d_with_tilingPKfPfi:
.text._Z18conv2d_with_tilingPKfPfi:
[----:B------:R-:W-:Y:S01]  /*0000*/  LDC R1, c[0x0][0x37c] ;  /* 0x0000df00ff017b82 */ /* 0x000fe20000000800 */
[----:B------:R-:W-:Y:S05]  /*0010*/  EXIT ;  /* 0x000000000000794d */ /* 0x000fea0003800000 */
.L_x_0:
[----:B------:R-:W-:-:S00]  /*0020*/  BRA `(.L_x_0) ;  /* 0xfffffffc00fc7947 */ /* 0x000fc0000383ffff */
[----:B------:R-:W-:-:S00]  /*0030*/  NOP ;  /* 0x0000000000007918 */ /* 0x000fc00000000000 */
        /* <DEDUP_REMOVED lines=12> */
.L_x_1:


//--------------------- .nv.shared.reserved.0     --------------------------
	.section	.nv.shared.reserved.0,"aw",@nobits
	.weak		__nv_reservedSMEM_offset_0_alias
	.size		__nv_reservedSMEM_offset_0_alias, 0, 64
	.other		__nv_reservedSMEM_offset_0_alias,@"STO_CUDA_RESERVED_SHARED STV_DEFAULT"
__nv_reservedSMEM_offset_0_alias:
	.zero		0
	.zero		64


//--------------------- .nv.constant0._Z18conv2d_with_tilingPKfPfi --------------------------
	.section	.nv.constant0._Z18conv2d_with_tilingPKfPfi,"a",@progbits
	.sectionflags	@""
	.align	4
.nv.constant0._Z18conv2d_with_tilingPKfPfi:
	.zero		916


//--------------------- SYMBOLS --------------------------

	.type		.nv.reservedSmem.offset0,@object
	.size		.nv.reservedSmem.offset0,0x4
